	.headerflags	@"EF_CUDA_TEXMODE_UNIFIED EF_CUDA_64BIT_ADDRESS EF_CUDA_ACCELERATORS EF_CUDA_SM90 EF_CUDA_VIRTUAL_SM(EF_CUDA_SM90)"
	.elftype	@"ET_EXEC"


//--------------------- .nv.info                  --------------------------
	.section	.nv.info,"",@"SHT_CUDA_INFO"
	.align	4


	//----- nvinfo : EIATTR_REGCOUNT
	.align		4
        /*0000*/ 	.byte	0x04, 0x2f
        /*0002*/ 	.short	(.L_1 - .L_0)
	.align		4
.L_0:
        /*0004*/ 	.word	index@(triton_poi_fused_add_3)
        /*0008*/ 	.word	0x0000000e


	//----- nvinfo : EIATTR_MIN_STACK_SIZE
	.align		4
.L_1:
        /*000c*/ 	.byte	0x04, 0x12
        /*000e*/ 	.short	(.L_3 - .L_2)
	.align		4
.L_2:
        /*0010*/ 	.word	index@(triton_poi_fused_add_3)
        /*0014*/ 	.word	0x00000000


	//----- nvinfo : EIATTR_FRAME_SIZE
	.align		4
.L_3:
        /*0018*/ 	.byte	0x04, 0x11
        /*001a*/ 	.short	(.L_5 - .L_4)
	.align		4
.L_4:
        /*001c*/ 	.word	index@(triton_poi_fused_add_3)
        /*0020*/ 	.word	0x00000000


	//----- nvinfo : EIATTR_MIN_STACK_SIZE
	.align		4
.L_5:
        /*0024*/ 	.byte	0x04, 0x12
        /*0026*/ 	.short	(.L_7 - .L_6)
	.align		4
.L_6:
        /*0028*/ 	.word	index@(triton_poi_fused_add_3)
        /*002c*/ 	.word	0x00000000
.L_7:


//--------------------- .nv.info.triton_poi_fused_add_3 --------------------------
	.section	.nv.info.triton_poi_fused_add_3,"",@"SHT_CUDA_INFO"
	.sectionflags	@""
	.align	4


	//----- nvinfo : EIATTR_CUDA_API_VERSION
	.align		4
        /*0000*/ 	.byte	0x04, 0x37
        /*0002*/ 	.short	(.L_9 - .L_8)
.L_8:
        /*0004*/ 	.word	0x0000007c


	//----- nvinfo : EIATTR_KPARAM_INFO
	.align		4
.L_9:
        /*0008*/ 	.byte	0x04, 0x17
        /*000a*/ 	.short	(.L_11 - .L_10)
.L_10:
        /*000c*/ 	.word	0x00000000
        /*0010*/ 	.short	0x0003
        /*0012*/ 	.short	0x0018
        /*0014*/ 	.byte	0x00, 0xf0, 0x11, 0x00


	//----- nvinfo : EIATTR_KPARAM_INFO
	.align		4
.L_11:
        /*0018*/ 	.byte	0x04, 0x17
        /*001a*/ 	.short	(.L_13 - .L_12)
.L_12:
        /*001c*/ 	.word	0x00000000
        /*0020*/ 	.short	0x0002
        /*0022*/ 	.short	0x0010
        /*0024*/ 	.byte	0x00, 0xf4, 0x21, 0x00


	//----- nvinfo : EIATTR_KPARAM_INFO
	.align		4
.L_13:
        /*0028*/ 	.byte	0x04, 0x17
        /*002a*/ 	.short	(.L_15 - .L_14)
.L_14:
        /*002c*/ 	.word	0x00000000
        /*0030*/ 	.short	0x0001
        /*0032*/ 	.short	0x0008
        /*0034*/ 	.byte	0x00, 0xf4, 0x21, 0x00


	//----- nvinfo : EIATTR_KPARAM_INFO
	.align		4
.L_15:
        /*0038*/ 	.byte	0x04, 0x17
        /*003a*/ 	.short	(.L_17 - .L_16)
.L_16:
        /*003c*/ 	.word	0x00000000
        /*0040*/ 	.short	0x0000
        /*0042*/ 	.short	0x0000
        /*0044*/ 	.byte	0x00, 0xf4, 0x21, 0x00


	//----- nvinfo : EIATTR_SPARSE_MMA_MASK
	.align		4
.L_17:
        /*0048*/ 	.byte	0x03, 0x50
        /*004a*/ 	.short	0x0000


	//----- nvinfo : EIATTR_MAXREG_COUNT
	.align		4
        /*004c*/ 	.byte	0x03, 0x1b
        /*004e*/ 	.short	0x00ff


	//----- nvinfo : EIATTR_EXIT_INSTR_OFFSETS
	.align		4
        /*0050*/ 	.byte	0x04, 0x1c
        /*0052*/ 	.short	(.L_19 - .L_18)


	//   ....[0]....
.L_18:
        /*0054*/ 	.word	0x00000150


	//   ....[1]....
        /*0058*/ 	.word	0x00000170


	//----- nvinfo : EIATTR_REQNTID
	.align		4
.L_19:
        /*005c*/ 	.byte	0x04, 0x10
        /*005e*/ 	.short	(.L_21 - .L_20)
.L_20:
        /*0060*/ 	.word	0x00000080
        /*0064*/ 	.word	0x00000001
        /*0068*/ 	.word	0x00000001


	//----- nvinfo : EIATTR_CBANK_PARAM_SIZE
	.align		4
.L_21:
        /*006c*/ 	.byte	0x03, 0x19
        /*006e*/ 	.short	0x001c


	//----- nvinfo : EIATTR_PARAM_CBANK
	.align		4
        /*0070*/ 	.byte	0x04, 0x0a
        /*0072*/ 	.short	(.L_23 - .L_22)
	.align		4
.L_22:
        /*0074*/ 	.word	index@(.nv.constant0.triton_poi_fused_add_3)
        /*0078*/ 	.short	0x0210
        /*007a*/ 	.short	0x001c


	//----- nvinfo : EIATTR_SW_WAR
	.align		4
.L_23:
        /*007c*/ 	.byte	0x04, 0x36
        /*007e*/ 	.short	(.L_25 - .L_24)
.L_24:
        /*0080*/ 	.word	0x00000008
.L_25:


//--------------------- .nv.callgraph             --------------------------
	.section	.nv.callgraph,"",@"SHT_CUDA_CALLGRAPH"
	.align	4
	.sectionentsize	8
	.align		4
        /*0000*/ 	.word	0x00000000
	.align		4
        /*0004*/ 	.word	0xffffffff
	.align		4
        /*0008*/ 	.word	0x00000000
	.align		4
        /*000c*/ 	.word	0xfffffffe
	.align		4
        /*0010*/ 	.word	0x00000000
	.align		4
        /*0014*/ 	.word	0xfffffffd
	.align		4
        /*0018*/ 	.word	0x00000000
	.align		4
        /*001c*/ 	.word	0xfffffffc


//--------------------- .text.triton_poi_fused_add_3 --------------------------
	.section	.text.triton_poi_fused_add_3,"ax",@progbits
	.align	128
        .global         triton_poi_fused_add_3
        .type           triton_poi_fused_add_3,@function
        .size           triton_poi_fused_add_3,(.L_x_1 - triton_poi_fused_add_3)
        .other          triton_poi_fused_add_3,@"STO_CUDA_ENTRY STV_DEFAULT"
triton_poi_fused_add_3:
.text.triton_poi_fused_add_3:
[----:B------:R-:W0:Y:S02]  /*0000*/  LDC R1, c[0x0][0x28] ;  /* 0x00000a00ff017b82 */ /* 0x000e240000000800 */
[----:B------:R-:W1:Y:S01]  /*0010*/  S2R R0, SR_TID.X ;  /* 0x0000000000007919 */ /* 0x000e620000002100 */
[----:B------:R-:W2:Y:S01]  /*0020*/  LDC.64 R4, c[0x0][0x218] ;  /* 0x00008600ff047b82 */ /* 0x000ea20000000a00 */
[----:B------:R-:W-:Y:S01]  /*0030*/  HFMA2.MMA R11, -RZ, RZ, 0, 0 ;  /* 0x00000000ff0b7435 */ /* 0x000fe200000001ff */
[----:B------:R-:W-:Y:S01]  /*0040*/  ULDC.64 UR4, c[0x0][0x208] ;  /* 0x0000820000047ab9 */ /* 0x000fe20000000a00 */
[----:B------:R-:W3:Y:S05]  /*0050*/  S2R R9, SR_CTAID.X ;  /* 0x0000000000097919 */ /* 0x000eea0000002500 */
[----:B------:R-:W4:Y:S08]  /*0060*/  LDC.64 R2, c[0x0][0x210] ;  /* 0x00008400ff027b82 */ /* 0x000f300000000a00 */
[----:B------:R-:W5:Y:S01]  /*0070*/  LDC.64 R6, c[0x0][0x220] ;  /* 0x00008800ff067b82 */ /* 0x000f620000000a00 */
[----:B-1----:R-:W-:-:S04]  /*0080*/  LOP3.LUT R0, R0, 0x7f, RZ, 0xc0, !PT ;  /* 0x0000007f00007812 */ /* 0x002fc800078ec0ff */
[----:B---3--:R-:W-:Y:S01]  /*0090*/  LEA R9, R9, R0, 0x7 ;  /* 0x0000000009097211 */ /* 0x008fe200078e38ff */
[----:B------:R-:W-:Y:S01]  /*00a0*/  HFMA2.MMA R8, -RZ, RZ, 0, 0 ;  /* 0x00000000ff087435 */ /* 0x000fe200000001ff */
[----:B------:R-:W-:Y:S02]  /*00b0*/  MOV R0, RZ ;  /* 0x000000ff00007202 */ /* 0x000fe40000000f00 */
[C---:B------:R-:W-:Y:S01]  /*00c0*/  ISETP.GE.AND P0, PT, R9.reuse, 0x100, PT ;  /* 0x000001000900780c */ /* 0x040fe20003f06270 */
[----:B--2---:R-:W-:-:S04]  /*00d0*/  IMAD.WIDE R4, R9, 0x4, R4 ;  /* 0x0000000409047825 */ /* 0x004fc800078e0204 */
[----:B----4-:R-:W-:-:S04]  /*00e0*/  IMAD.WIDE R2, R9, 0x4, R2 ;  /* 0x0000000409027825 */ /* 0x010fc800078e0202 */
[----:B-----5:R-:W-:-:S04]  /*00f0*/  IMAD.WIDE R6, R9, 0x4, R6 ;  /* 0x0000000409067825 */ /* 0x020fc800078e0206 */
[----:B------:R-:W2:Y:S04]  /*0100*/  @!P0 LDG.E R11, desc[UR4][R4.64] ;  /* 0x00000004040b8981 */ /* 0x000ea8000c1e1900 */
[----:B------:R-:W2:Y:S04]  /*0110*/  @!P0 LDG.E R0, desc[UR4][R2.64] ;  /* 0x0000000402008981 */ /* 0x000ea8000c1e1900 */
[----:B------:R-:W3:Y:S01]  /*0120*/  @!P0 LDG.E R8, desc[UR4][R6.64] ;  /* 0x0000000406088981 */ /* 0x000ee2000c1e1900 */
[----:B--2---:R-:W-:-:S04]  /*0130*/  FADD R11, R11, R0 ;  /* 0x000000000b0b7221 */ /* 0x004fc80000000000 */
[----:B---3--:R-:W-:Y:S01]  /*0140*/  FADD R11, R11, R8 ;  /* 0x000000080b0b7221 */ /* 0x008fe20000000000 */
[----:B------:R-:W-:Y:S06]  /*0150*/  @P0 EXIT ;  /* 0x000000000000094d */ /* 0x000fec0003800000 */
[----:B------:R-:W-:Y:S01]  /*0160*/  STG.E desc[UR4][R2.64], R11 ;  /* 0x0000000b02007986 */ /* 0x000fe2000c101904 */
[----:B------:R-:W-:Y:S05]  /*0170*/  EXIT ;  /* 0x000000000000794d */ /* 0x000fea0003800000 */
.L_x_0:
[----:B------:R-:W-:-:S00]  /*0180*/  BRA `(.L_x_0) ;  /* 0xfffffffc00fc7947 */ /* 0x000fc0000383ffff */
[----:B------:R-:W-:-:S00]  /*0190*/  NOP ;  /* 0x0000000000007918 */ /* 0x000fc00000000000 */
        /* <DEDUP_REMOVED lines=14> */
.L_x_1:


//--------------------- .nv.constant0.triton_poi_fused_add_3 --------------------------
	.section	.nv.constant0.triton_poi_fused_add_3,"a",@progbits
	.sectionflags	@""
	.align	4
.nv.constant0.triton_poi_fused_add_3:
	.zero		556
